//
// Generated by NVIDIA NVVM Compiler
//
// Compiler Build ID: CL-36424714
// Cuda compilation tools, release 13.0, V13.0.88
// Based on NVVM 20.0.0
//

.version 9.0
.target sm_100
.address_size 64

	// .globl	_Z6kernelcsifd
.extern .func  (.param .b32 func_retval0) vprintf
(
	.param .b64 vprintf_param_0,
	.param .b64 vprintf_param_1
)
;
.global .align 1 .b8 $str[8] = {97, 98, 99, 100, 101, 102, 103};
.global .align 1 .b8 $str$1[33] = {107, 101, 114, 110, 101, 108, 95, 112, 114, 105, 110, 116, 102, 32, 37, 99, 32, 37, 100, 32, 37, 100, 32, 37, 102, 32, 37, 102, 32, 37, 115, 10};

.visible .entry _Z6kernelcsifd(
	.param .u8 _Z6kernelcsifd_param_0,
	.param .u16 _Z6kernelcsifd_param_1,
	.param .u32 _Z6kernelcsifd_param_2,
	.param .f32 _Z6kernelcsifd_param_3,
	.param .f64 _Z6kernelcsifd_param_4
)
{
	.local .align 8 .b8 	__local_depot0[40];
	.reg .b64 	%SP;
	.reg .b64 	%SPL;
	.reg .b16 	%rs<2>;
	.reg .b32 	%r<6>;
	.reg .b32 	%f<2>;
	.reg .b64 	%rd<7>;
	.reg .b64 	%fd<3>;

	mov.u64 	%SPL, __local_depot0;
	cvta.local.u64 	%SP, %SPL;
	ld.param.s8 	%rs1, [_Z6kernelcsifd_param_0];
	ld.param.s16 	%r1, [_Z6kernelcsifd_param_1];
	ld.param.u32 	%r2, [_Z6kernelcsifd_param_2];
	ld.param.f32 	%f1, [_Z6kernelcsifd_param_3];
	ld.param.f64 	%fd1, [_Z6kernelcsifd_param_4];
	add.u64 	%rd1, %SP, 0;
	add.u64 	%rd2, %SPL, 0;
	cvt.s32.s16 	%r3, %rs1;
	cvt.f64.f32 	%fd2, %f1;
	st.local.v2.u32 	[%rd2], {%r3, %r1};
	st.local.u32 	[%rd2+8], %r2;
	st.local.f64 	[%rd2+16], %fd2;
	st.local.f64 	[%rd2+24], %fd1;
	mov.u64 	%rd3, $str;
	cvta.global.u64 	%rd4, %rd3;
	st.local.u64 	[%rd2+32], %rd4;
	mov.u64 	%rd5, $str$1;
	cvta.global.u64 	%rd6, %rd5;
	{ // callseq 0, 0
	.param .b64 param0;
	st.param.b64 	[param0], %rd6;
	.param .b64 param1;
	st.param.b64 	[param1], %rd1;
	.param .b32 retval0;
	call.uni (retval0), 
	vprintf, 
	(
	param0, 
	param1
	);
	ld.param.b32 	%r4, [retval0];
	} // callseq 0
	ret;

}


// ===== COMPILED SASS (sm_100) =====

	.target	sm_100

	.elftype	@"ET_EXEC"


//--------------------- .note.nv.tkinfo           --------------------------
	.section	.note.nv.tkinfo,"",@"SHT_NOTE"
	.sectionflags	@"SHF_NOTE_NV_TKINFO"
	.tkinfo
        /*0018*/ 	.word	0x00000002
        /*0030*/ 	.string	""
        /*0030*/ 	.string	"ptxas"
        /*0030*/ 	.string	"Cuda compilation tools, release 13.0, V13.0.88"
        /*0030*/ 	.string	"Build cuda_13.0.r13.0/compiler.36424714_0"
        /*0030*/ 	.string	"-arch sm_100 -m 64 "



//--------------------- .note.nv.cuinfo           --------------------------
	.section	.note.nv.cuinfo,"",@"SHT_NOTE"
	.sectionflags	@"SHF_NOTE_NV_CUINFO"
        /*0018*/ 	.short	0x0002
        /*001a*/ 	.short	0x0064
        /*001c*/ 	.short	0x0082
	.zero		2


//--------------------- .nv.info                  --------------------------
	.section	.nv.info,"",@"SHT_CUDA_INFO"
	.align	4


	//----- nvinfo : EIATTR_REGCOUNT
	.align		4
        /*0000*/ 	.byte	0x04, 0x2f
        /*0002*/ 	.short	(.L_3 - .L_2)
	.align		4
.L_2:
        /*0004*/ 	.word	index@(_Z6kernelcsifd)
        /*0008*/ 	.word	0x00000018


	//----- nvinfo : EIATTR_FRAME_SIZE
	.align		4
.L_3:
        /*000c*/ 	.byte	0x04, 0x11
        /*000e*/ 	.short	(.L_5 - .L_4)
	.align		4
.L_4:
        /*0010*/ 	.word	index@(_Z6kernelcsifd)
        /*0014*/ 	.word	0x00000028


	//----- nvinfo : EIATTR_MIN_STACK_SIZE
	.align		4
.L_5:
        /*0018*/ 	.byte	0x04, 0x12
        /*001a*/ 	.short	(.L_7 - .L_6)
	.align		4
.L_6:
        /*001c*/ 	.word	index@(_Z6kernelcsifd)
        /*0020*/ 	.word	0x00000028
.L_7:


//--------------------- .nv.compat                --------------------------
	.section	.nv.compat,"",@"SHT_CUDA_COMPAT_INFO"
	.align	4
        /*0000*/ 	.byte	0x02, 0x09, 0x00, 0x00, 0x02, 0x02, 0x01, 0x00, 0x02, 0x05, 0x05, 0x00, 0x03, 0x07, 0x01, 0x01
        /*0010*/ 	.byte	0x02, 0x03, 0x00, 0x00, 0x02, 0x06, 0x01, 0x00, 0x04, 0x0b, 0x08, 0x00, 0x09, 0x00, 0x00, 0x00
        /*0020*/ 	.byte	0x00, 0x00, 0x00, 0x00


//--------------------- .nv.info._Z6kernelcsifd   --------------------------
	.section	.nv.info._Z6kernelcsifd,"",@"SHT_CUDA_INFO"
	.sectionflags	@""
	.align	4


	//----- nvinfo : EIATTR_CUDA_API_VERSION
	.align		4
        /*0000*/ 	.byte	0x04, 0x37
        /*0002*/ 	.short	(.L_9 - .L_8)
.L_8:
        /*0004*/ 	.word	0x00000082


	//----- nvinfo : EIATTR_KPARAM_INFO
	.align		4
.L_9:
        /*0008*/ 	.byte	0x04, 0x17
        /*000a*/ 	.short	(.L_11 - .L_10)
.L_10:
        /*000c*/ 	.word	0x00000000
        /*0010*/ 	.short	0x0004
        /*0012*/ 	.short	0x0010
        /*0014*/ 	.byte	0x00, 0xf0, 0x21, 0x00


	//----- nvinfo : EIATTR_KPARAM_INFO
	.align		4
.L_11:
        /*0018*/ 	.byte	0x04, 0x17
        /*001a*/ 	.short	(.L_13 - .L_12)
.L_12:
        /*001c*/ 	.word	0x00000000
        /*0020*/ 	.short	0x0003
        /*0022*/ 	.short	0x0008
        /*0024*/ 	.byte	0x00, 0xf0, 0x11, 0x00


	//----- nvinfo : EIATTR_KPARAM_INFO
	.align		4
.L_13:
        /*0028*/ 	.byte	0x04, 0x17
        /*002a*/ 	.short	(.L_15 - .L_14)
.L_14:
        /*002c*/ 	.word	0x00000000
        /*0030*/ 	.short	0x0002
        /*0032*/ 	.short	0x0004
        /*0034*/ 	.byte	0x00, 0xf0, 0x11, 0x00


	//----- nvinfo : EIATTR_KPARAM_INFO
	.align		4
.L_15:
        /*0038*/ 	.byte	0x04, 0x17
        /*003a*/ 	.short	(.L_17 - .L_16)
.L_16:
        /*003c*/ 	.word	0x00000000
        /*0040*/ 	.short	0x0001
        /*0042*/ 	.short	0x0002
        /*0044*/ 	.byte	0x00, 0xf0, 0x09, 0x00


	//----- nvinfo : EIATTR_KPARAM_INFO
	.align		4
.L_17:
        /*0048*/ 	.byte	0x04, 0x17
        /*004a*/ 	.short	(.L_19 - .L_18)
.L_18:
        /*004c*/ 	.word	0x00000000
        /*0050*/ 	.short	0x0000
        /*0052*/ 	.short	0x0000
        /*0054*/ 	.byte	0x00, 0xf0, 0x05, 0x00


	//----- nvinfo : EIATTR_SPARSE_MMA_MASK
	.align		4
.L_19:
        /*0058*/ 	.byte	0x03, 0x50
        /*005a*/ 	.short	0x0000


	//----- nvinfo : EIATTR_MAXREG_COUNT
	.align		4
        /*005c*/ 	.byte	0x03, 0x1b
        /*005e*/ 	.short	0x00ff


	//----- nvinfo : EIATTR_EXTERNS
	.align		4
        /*0060*/ 	.byte	0x04, 0x0f
        /*0062*/ 	.short	(.L_21 - .L_20)


	//   ....[0]....
	.align		4
.L_20:
        /*0064*/ 	.word	index@(vprintf)


	//----- nvinfo : EIATTR_MERCURY_ISA_VERSION
	.align		4
.L_21:
        /*0068*/ 	.byte	0x03, 0x5f
        /*006a*/ 	.short	0x0101


	//----- nvinfo : EIATTR_VRC_CTA_INIT_COUNT
	.align		4
        /*006c*/ 	.byte	0x02, 0x4a
	.zero		1
	.zero		1


	//----- nvinfo : EIATTR_SYSCALL_OFFSETS
	.align		4
        /*0070*/ 	.byte	0x04, 0x46
        /*0072*/ 	.short	(.L_23 - .L_22)


	//   ....[0]....
.L_22:
        /*0074*/ 	.word	0x000001a0


	//----- nvinfo : EIATTR_EXIT_INSTR_OFFSETS
	.align		4
.L_23:
        /*0078*/ 	.byte	0x04, 0x1c
        /*007a*/ 	.short	(.L_25 - .L_24)


	//   ....[0]....
.L_24:
        /*007c*/ 	.word	0x000001b0


	//----- nvinfo : EIATTR_CBANK_PARAM_SIZE
	.align		4
.L_25:
        /*0080*/ 	.byte	0x03, 0x19
        /*0082*/ 	.short	0x0018


	//----- nvinfo : EIATTR_PARAM_CBANK
	.align		4
        /*0084*/ 	.byte	0x04, 0x0a
        /*0086*/ 	.short	(.L_27 - .L_26)
	.align		4
.L_26:
        /*0088*/ 	.word	index@(.nv.constant0._Z6kernelcsifd)
        /*008c*/ 	.short	0x0380
        /*008e*/ 	.short	0x0018


	//----- nvinfo : EIATTR_SW_WAR
	.align		4
.L_27:
        /*0090*/ 	.byte	0x04, 0x36
        /*0092*/ 	.short	(.L_29 - .L_28)
.L_28:
        /*0094*/ 	.word	0x00000008
.L_29:


//--------------------- .nv.callgraph             --------------------------
	.section	.nv.callgraph,"",@"SHT_CUDA_CALLGRAPH"
	.align	4
	.sectionentsize	8
	.align		4
        /*0000*/ 	.word	0x00000000
	.align		4
        /*0004*/ 	.word	0xffffffff
	.align		4
        /*0008*/ 	.word	index@(_Z6kernelcsifd)
	.align		4
        /*000c*/ 	.word	index@(vprintf)
	.align		4
        /*0010*/ 	.word	0x00000000
	.align		4
        /*0014*/ 	.word	0xfffffffe
	.align		4
        /*0018*/ 	.word	0x00000000
	.align		4
        /*001c*/ 	.word	0xfffffffd
	.align		4
        /*0020*/ 	.word	0x00000000
	.align		4
        /*0024*/ 	.word	0xfffffffc


//--------------------- .nv.constant4             --------------------------
	.section	.nv.constant4,"a",@progbits
	.align	8
	.align		8
.nv.constant4:
        /*0000*/ 	.dword	vprintf
	.align		8
        /*0008*/ 	.dword	$str
	.align		8
        /*0010*/ 	.dword	$str$1


//--------------------- .text._Z6kernelcsifd      --------------------------
	.section	.text._Z6kernelcsifd,"ax",@progbits
	.align	128
        .global         _Z6kernelcsifd
        .type           _Z6kernelcsifd,@function
        .size           _Z6kernelcsifd,(.L_x_2 - _Z6kernelcsifd)
        .other          _Z6kernelcsifd,@"STO_CUDA_ENTRY STV_DEFAULT"
_Z6kernelcsifd:
.text._Z6kernelcsifd:
[----:B------:R-:W0:Y:S01]  /*0000*/  LDC R1, c[0x0][0x37c] ;  /* 0x0000df00ff017b82 */ /* 0x000e220000000800 */
[----:B------:R-:W1:Y:S07]  /*0010*/  LDCU UR4, c[0x0][0x388] ;  /* 0x00007100ff0477ac */ /* 0x000e6e0008000800 */
[----:B------:R-:W2:Y:S01]  /*0020*/  LDC.U16 R0, c[0x0][0x382] ;  /* 0x0000e080ff007b82 */ /* 0x000ea20000000400 */
[----:B0-----:R-:W-:Y:S01]  /*0030*/  VIADD R1, R1, 0xffffffd8 ;  /* 0xffffffd801017836 */ /* 0x001fe20000000000 */
[----:B------:R-:W0:Y:S01]  /*0040*/  LDCU.64 UR6, c[0x4][0x10] ;  /* 0x01000200ff0677ac */ /* 0x000e220008000a00 */
[----:B------:R-:W3:Y:S05]  /*0050*/  LDCU UR5, c[0x0][0x2fc] ;  /* 0x00005f80ff0577ac */ /* 0x000eea0008000800 */
[----:B------:R-:W4:Y:S08]  /*0060*/  LDC.U8 R2, c[0x0][0x380] ;  /* 0x0000e000ff027b82 */ /* 0x000f300000000000 */
[----:B------:R-:W5:Y:S01]  /*0070*/  LDC.64 R14, c[0x0][0x390] ;  /* 0x0000e400ff0e7b82 */ /* 0x000f620000000a00 */
[----:B-1----:R-:W1:Y:S01]  /*0080*/  F2F.F64.F32 R8, UR4 ;  /* 0x0000000400087d10 */ /* 0x002e620008201800 */
[----:B------:R-:W3:Y:S01]  /*0090*/  LDCU UR4, c[0x0][0x2f8] ;  /* 0x00005f00ff0477ac */ /* 0x000ee20008000800 */
[----:B0-----:R-:W-:-:S02]  /*00a0*/  IMAD.U32 R4, RZ, RZ, UR6 ;  /* 0x00000006ff047e24 */ /* 0x001fc4000f8e00ff */
[----:B------:R-:W-:-:S03]  /*00b0*/  IMAD.U32 R5, RZ, RZ, UR7 ;  /* 0x00000007ff057e24 */ /* 0x000fc6000f8e00ff */
[----:B------:R-:W0:Y:S01]  /*00c0*/  LDC.64 R16, c[0x4][0x8] ;  /* 0x01000200ff107b82 */ /* 0x000e220000000a00 */
[----:B--2---:R-:W-:Y:S02]  /*00d0*/  PRMT R3, R0, 0x9910, RZ ;  /* 0x0000991000037816 */ /* 0x004fe400000000ff */
[----:B------:R-:W-:-:S05]  /*00e0*/  MOV R0, 0x0 ;  /* 0x0000000000007802 */ /* 0x000fca0000000f00 */
[----:B------:R-:W2:Y:S01]  /*00f0*/  LDC R12, c[0x0][0x384] ;  /* 0x0000e100ff0c7b82 */ /* 0x000ea20000000800 */
[----:B----4-:R-:W-:Y:S01]  /*0100*/  PRMT R2, R2, 0x8880, RZ ;  /* 0x0000888002027816 */ /* 0x010fe200000000ff */
[----:B-1----:R1:W-:Y:S01]  /*0110*/  STL.64 [R1+0x10], R8 ;  /* 0x0000100801007387 */ /* 0x0023e20000100a00 */
[----:B---3--:R-:W-:-:S03]  /*0120*/  IADD3 R6, P0, PT, R1, UR4, RZ ;  /* 0x0000000401067c10 */ /* 0x008fc6000ff1e0ff */
[----:B------:R1:W-:Y:S02]  /*0130*/  STL.64 [R1], R2 ;  /* 0x0000000201007387 */ /* 0x0003e40000100a00 */
[----:B------:R1:W3:Y:S01]  /*0140*/  LDC.64 R10, c[0x4][R0] ;  /* 0x01000000000a7b82 */ /* 0x0002e20000000a00 */
[----:B------:R-:W-:Y:S01]  /*0150*/  IMAD.X R7, RZ, RZ, UR5, P0 ;  /* 0x00000005ff077e24 */ /* 0x000fe200080e06ff */
[----:B-----5:R1:W-:Y:S04]  /*0160*/  STL.64 [R1+0x18], R14 ;  /* 0x0000180e01007387 */ /* 0x0203e80000100a00 */
[----:B0-----:R1:W-:Y:S04]  /*0170*/  STL.64 [R1+0x20], R16 ;  /* 0x0000201001007387 */ /* 0x0013e80000100a00 */
[----:B--2---:R1:W-:Y:S02]  /*0180*/  STL [R1+0x8], R12 ;  /* 0x0000080c01007387 */ /* 0x0043e40000100800 */
[----:B------:R-:W-:-:S07]  /*0190*/  LEPC R20, `(.L_x_0) ;  /* 0x000000001014794e */ /* 0x000fce0000000000 */
[----:B-1-3--:R-:W-:Y:S05]  /*01a0*/  CALL.ABS.NOINC R10 ;  /* 0x000000000a007343 */ /* 0x00afea0003c00000 */
.L_x_0:
[----:B------:R-:W-:Y:S05]  /*01b0*/  EXIT ;  /* 0x000000000000794d */ /* 0x000fea0003800000 */
.L_x_1:
[----:B------:R-:W-:-:S00]  /*01c0*/  BRA `(.L_x_1) ;  /* 0xfffffffc00fc7947 */ /* 0x000fc0000383ffff */
[----:B------:R-:W-:-:S00]  /*01d0*/  NOP ;  /* 0x0000000000007918 */ /* 0x000fc00000000000 */
        /* <DEDUP_REMOVED lines=10> */
.L_x_2:


//--------------------- .nv.global.init           --------------------------
	.section	.nv.global.init,"aw",@progbits
.nv.global.init:
	.type		$str,@object
	.size		$str,($str$1 - $str)
$str:
        /*0000*/ 	.byte	0x61, 0x62, 0x63, 0x64, 0x65, 0x66, 0x67, 0x00
	.type		$str$1,@object
	.size		$str$1,(.L_1 - $str$1)
$str$1:
        /*0008*/ 	.byte	0x6b, 0x65, 0x72, 0x6e, 0x65, 0x6c, 0x5f, 0x70, 0x72, 0x69, 0x6e, 0x74, 0x66, 0x20, 0x25, 0x63
        /*0018*/ 	.byte	0x20, 0x25, 0x64, 0x20, 0x25, 0x64, 0x20, 0x25, 0x66, 0x20, 0x25, 0x66, 0x20, 0x25, 0x73, 0x0a
        /*0028*/ 	.byte	0x00
.L_1:


//--------------------- .nv.shared.reserved.0     --------------------------
	.section	.nv.shared.reserved.0,"aw",@nobits
	.weak		__nv_reservedSMEM_offset_0_alias
	.size		__nv_reservedSMEM_offset_0_alias, 0, 64
	.other		__nv_reservedSMEM_offset_0_alias,@"STO_CUDA_RESERVED_SHARED STV_DEFAULT"
__nv_reservedSMEM_offset_0_alias:
	.zero		0
	.zero		64


//--------------------- .nv.constant0._Z6kernelcsifd --------------------------
	.section	.nv.constant0._Z6kernelcsifd,"a",@progbits
	.sectionflags	@""
	.align	4
.nv.constant0._Z6kernelcsifd:
	.zero		920


//--------------------- SYMBOLS --------------------------

	.type		.nv.reservedSmem.offset0,@object
	.size		.nv.reservedSmem.offset0,0x4
	.type		vprintf,@function
